//
// Generated by NVIDIA NVVM Compiler
//
// Compiler Build ID: CL-36424714
// Cuda compilation tools, release 13.0, V13.0.88
// Based on NVVM 20.0.0
//

.version 9.0
.target sm_100
.address_size 64

	// .globl	_Z14parallel_mergePfS_i

.visible .entry _Z14parallel_mergePfS_i(
	.param .u64 .ptr .align 1 _Z14parallel_mergePfS_i_param_0,
	.param .u64 .ptr .align 1 _Z14parallel_mergePfS_i_param_1,
	.param .u32 _Z14parallel_mergePfS_i_param_2
)
{
	.reg .pred 	%p<9>;
	.reg .b32 	%r<50>;
	.reg .b32 	%f<4>;
	.reg .b64 	%rd<13>;

	ld.param.u64 	%rd4, [_Z14parallel_mergePfS_i_param_0];
	ld.param.u64 	%rd3, [_Z14parallel_mergePfS_i_param_1];
	ld.param.u32 	%r22, [_Z14parallel_mergePfS_i_param_2];
	cvta.to.global.u64 	%rd1, %rd4;
	mov.u32 	%r23, %tid.x;
	mul.lo.s32 	%r1, %r22, %r23;
	mov.u32 	%r24, %ctaid.x;
	mov.u32 	%r25, %ntid.x;
	mul.lo.s32 	%r26, %r24, %r25;
	mul.lo.s32 	%r2, %r26, %r22;
	mul.lo.s32 	%r3, %r22, %r25;
	shr.u32 	%r4, %r3, 1;
	setp.eq.s32 	%p1, %r22, 0;
	@%p1 bra 	$L__BB0_10;
	add.s32 	%r5, %r2, %r1;
	add.s32 	%r6, %r4, %r2;
	cvta.to.global.u64 	%rd2, %rd3;
	mov.b32 	%r42, 0;
$L__BB0_2:
	setp.ge.u32 	%p2, %r1, %r4;
	add.s32 	%r48, %r5, %r42;
	mul.wide.u32 	%rd5, %r48, 4;
	add.s64 	%rd6, %rd1, %rd5;
	ld.global.f32 	%f1, [%rd6];
	@%p2 bra 	$L__BB0_5;
	mov.b32 	%r49, 0;
	mov.u32 	%r43, %r4;
$L__BB0_4:
	sub.s32 	%r36, %r43, %r49;
	shr.u32 	%r37, %r36, 1;
	add.s32 	%r38, %r37, %r49;
	add.s32 	%r39, %r6, %r38;
	mul.wide.u32 	%rd9, %r39, 4;
	add.s64 	%rd10, %rd1, %rd9;
	ld.global.f32 	%f3, [%rd10];
	setp.le.f32 	%p6, %f1, %f3;
	add.s32 	%r40, %r38, 1;
	selp.b32 	%r49, %r49, %r40, %p6;
	selp.b32 	%r43, %r38, %r43, %p6;
	setp.lt.u32 	%p7, %r49, %r43;
	@%p7 bra 	$L__BB0_4;
	bra.uni 	$L__BB0_9;
$L__BB0_5:
	setp.lt.u32 	%p3, %r3, 2;
	mov.b32 	%r49, 0;
	@%p3 bra 	$L__BB0_8;
	mov.b32 	%r49, 0;
	mov.u32 	%r45, %r4;
$L__BB0_7:
	sub.s32 	%r30, %r45, %r49;
	shr.u32 	%r31, %r30, 1;
	add.s32 	%r32, %r31, %r49;
	add.s32 	%r33, %r32, %r2;
	mul.wide.u32 	%rd7, %r33, 4;
	add.s64 	%rd8, %rd1, %rd7;
	ld.global.f32 	%f2, [%rd8];
	setp.lt.f32 	%p4, %f1, %f2;
	add.s32 	%r34, %r32, 1;
	selp.b32 	%r49, %r49, %r34, %p4;
	selp.b32 	%r45, %r32, %r45, %p4;
	setp.lt.u32 	%p5, %r49, %r45;
	@%p5 bra 	$L__BB0_7;
$L__BB0_8:
	sub.s32 	%r48, %r48, %r4;
$L__BB0_9:
	add.s32 	%r41, %r49, %r48;
	mul.wide.u32 	%rd11, %r41, 4;
	add.s64 	%rd12, %rd2, %rd11;
	st.global.f32 	[%rd12], %f1;
	add.s32 	%r42, %r42, 1;
	setp.ne.s32 	%p8, %r42, %r22;
	@%p8 bra 	$L__BB0_2;
$L__BB0_10:
	ret;

}


// ===== COMPILED SASS (sm_100) =====

	.target	sm_100

	.elftype	@"ET_EXEC"


//--------------------- .note.nv.tkinfo           --------------------------
	.section	.note.nv.tkinfo,"",@"SHT_NOTE"
	.sectionflags	@"SHF_NOTE_NV_TKINFO"
	.tkinfo
        /*0018*/ 	.word	0x00000002
        /*0030*/ 	.string	""
        /*0030*/ 	.string	"ptxas"
        /*0030*/ 	.string	"Cuda compilation tools, release 13.0, V13.0.88"
        /*0030*/ 	.string	"Build cuda_13.0.r13.0/compiler.36424714_0"
        /*0030*/ 	.string	"-arch sm_100 -m 64 "



//--------------------- .note.nv.cuinfo           --------------------------
	.section	.note.nv.cuinfo,"",@"SHT_NOTE"
	.sectionflags	@"SHF_NOTE_NV_CUINFO"
        /*0018*/ 	.short	0x0002
        /*001a*/ 	.short	0x0064
        /*001c*/ 	.short	0x0082
	.zero		2


//--------------------- .nv.info                  --------------------------
	.section	.nv.info,"",@"SHT_CUDA_INFO"
	.align	4


	//----- nvinfo : EIATTR_REGCOUNT
	.align		4
        /*0000*/ 	.byte	0x04, 0x2f
        /*0002*/ 	.short	(.L_1 - .L_0)
	.align		4
.L_0:
        /*0004*/ 	.word	index@(_Z14parallel_mergePfS_i)
        /*0008*/ 	.word	0x00000012


	//----- nvinfo : EIATTR_FRAME_SIZE
	.align		4
.L_1:
        /*000c*/ 	.byte	0x04, 0x11
        /*000e*/ 	.short	(.L_3 - .L_2)
	.align		4
.L_2:
        /*0010*/ 	.word	index@(_Z14parallel_mergePfS_i)
        /*0014*/ 	.word	0x00000000


	//----- nvinfo : EIATTR_MIN_STACK_SIZE
	.align		4
.L_3:
        /*0018*/ 	.byte	0x04, 0x12
        /*001a*/ 	.short	(.L_5 - .L_4)
	.align		4
.L_4:
        /*001c*/ 	.word	index@(_Z14parallel_mergePfS_i)
        /*0020*/ 	.word	0x00000000
.L_5:


//--------------------- .nv.compat                --------------------------
	.section	.nv.compat,"",@"SHT_CUDA_COMPAT_INFO"
	.align	4
        /*0000*/ 	.byte	0x02, 0x09, 0x00, 0x00, 0x02, 0x02, 0x01, 0x00, 0x02, 0x05, 0x05, 0x00, 0x03, 0x07, 0x01, 0x01
        /*0010*/ 	.byte	0x02, 0x03, 0x00, 0x00, 0x02, 0x06, 0x01, 0x00, 0x04, 0x0b, 0x08, 0x00, 0x09, 0x00, 0x00, 0x00
        /*0020*/ 	.byte	0x00, 0x00, 0x00, 0x00


//--------------------- .nv.info._Z14parallel_mergePfS_i --------------------------
	.section	.nv.info._Z14parallel_mergePfS_i,"",@"SHT_CUDA_INFO"
	.sectionflags	@""
	.align	4


	//----- nvinfo : EIATTR_CUDA_API_VERSION
	.align		4
        /*0000*/ 	.byte	0x04, 0x37
        /*0002*/ 	.short	(.L_7 - .L_6)
.L_6:
        /*0004*/ 	.word	0x00000082


	//----- nvinfo : EIATTR_KPARAM_INFO
	.align		4
.L_7:
        /*0008*/ 	.byte	0x04, 0x17
        /*000a*/ 	.short	(.L_9 - .L_8)
.L_8:
        /*000c*/ 	.word	0x00000000
        /*0010*/ 	.short	0x0002
        /*0012*/ 	.short	0x0010
        /*0014*/ 	.byte	0x00, 0xf0, 0x11, 0x00


	//----- nvinfo : EIATTR_KPARAM_INFO
	.align		4
.L_9:
        /*0018*/ 	.byte	0x04, 0x17
        /*001a*/ 	.short	(.L_11 - .L_10)
.L_10:
        /*001c*/ 	.word	0x00000000
        /*0020*/ 	.short	0x0001
        /*0022*/ 	.short	0x0008
        /*0024*/ 	.byte	0x00, 0xf5, 0x21, 0x00


	//----- nvinfo : EIATTR_KPARAM_INFO
	.align		4
.L_11:
        /*0028*/ 	.byte	0x04, 0x17
        /*002a*/ 	.short	(.L_13 - .L_12)
.L_12:
        /*002c*/ 	.word	0x00000000
        /*0030*/ 	.short	0x0000
        /*0032*/ 	.short	0x0000
        /*0034*/ 	.byte	0x00, 0xf5, 0x21, 0x00


	//----- nvinfo : EIATTR_SPARSE_MMA_MASK
	.align		4
.L_13:
        /*0038*/ 	.byte	0x03, 0x50
        /*003a*/ 	.short	0x0000


	//----- nvinfo : EIATTR_MAXREG_COUNT
	.align		4
        /*003c*/ 	.byte	0x03, 0x1b
        /*003e*/ 	.short	0x00ff


	//----- nvinfo : EIATTR_MERCURY_ISA_VERSION
	.align		4
        /*0040*/ 	.byte	0x03, 0x5f
        /*0042*/ 	.short	0x0101


	//----- nvinfo : EIATTR_VRC_CTA_INIT_COUNT
	.align		4
        /*0044*/ 	.byte	0x02, 0x4a
	.zero		1
	.zero		1


	//----- nvinfo : EIATTR_EXIT_INSTR_OFFSETS
	.align		4
        /*0048*/ 	.byte	0x04, 0x1c
        /*004a*/ 	.short	(.L_15 - .L_14)


	//   ....[0]....
.L_14:
        /*004c*/ 	.word	0x00000030


	//   ....[1]....
        /*0050*/ 	.word	0x00000400


	//----- nvinfo : EIATTR_CRS_STACK_SIZE
	.align		4
.L_15:
        /*0054*/ 	.byte	0x04, 0x1e
        /*0056*/ 	.short	(.L_17 - .L_16)
.L_16:
        /*0058*/ 	.word	0x00000000


	//----- nvinfo : EIATTR_CBANK_PARAM_SIZE
	.align		4
.L_17:
        /*005c*/ 	.byte	0x03, 0x19
        /*005e*/ 	.short	0x0014


	//----- nvinfo : EIATTR_PARAM_CBANK
	.align		4
        /*0060*/ 	.byte	0x04, 0x0a
        /*0062*/ 	.short	(.L_19 - .L_18)
	.align		4
.L_18:
        /*0064*/ 	.word	index@(.nv.constant0._Z14parallel_mergePfS_i)
        /*0068*/ 	.short	0x0380
        /*006a*/ 	.short	0x0014


	//----- nvinfo : EIATTR_SW_WAR
	.align		4
.L_19:
        /*006c*/ 	.byte	0x04, 0x36
        /*006e*/ 	.short	(.L_21 - .L_20)
.L_20:
        /*0070*/ 	.word	0x00000008
.L_21:


//--------------------- .nv.callgraph             --------------------------
	.section	.nv.callgraph,"",@"SHT_CUDA_CALLGRAPH"
	.align	4
	.sectionentsize	8
	.align		4
        /*0000*/ 	.word	0x00000000
	.align		4
        /*0004*/ 	.word	0xffffffff
	.align		4
        /*0008*/ 	.word	0x00000000
	.align		4
        /*000c*/ 	.word	0xfffffffe
	.align		4
        /*0010*/ 	.word	0x00000000
	.align		4
        /*0014*/ 	.word	0xfffffffd
	.align		4
        /*0018*/ 	.word	0x00000000
	.align		4
        /*001c*/ 	.word	0xfffffffc


//--------------------- .text._Z14parallel_mergePfS_i --------------------------
	.section	.text._Z14parallel_mergePfS_i,"ax",@progbits
	.align	128
        .global         _Z14parallel_mergePfS_i
        .type           _Z14parallel_mergePfS_i,@function
        .size           _Z14parallel_mergePfS_i,(.L_x_9 - _Z14parallel_mergePfS_i)
        .other          _Z14parallel_mergePfS_i,@"STO_CUDA_ENTRY STV_DEFAULT"
_Z14parallel_mergePfS_i:
.text._Z14parallel_mergePfS_i:
[----:B------:R-:W-:Y:S01]  /*0000*/  LDC R1, c[0x0][0x37c] ;  /* 0x0000df00ff017b82 */ /* 0x000fe20000000800 */
[----:B------:R-:W0:Y:S02]  /*0010*/  LDCU UR4, c[0x0][0x390] ;  /* 0x00007200ff0477ac */ /* 0x000e240008000800 */
[----:B0-----:R-:W-:-:S13]  /*0020*/  ISETP.NE.AND P0, PT, RZ, UR4, PT ;  /* 0x00000004ff007c0c */ /* 0x001fda000bf05270 */
[----:B------:R-:W-:Y:S05]  /*0030*/  @!P0 EXIT ;  /* 0x000000000000894d */ /* 0x000fea0003800000 */
[----:B------:R-:W0:Y:S01]  /*0040*/  S2R R4, SR_TID.X ;  /* 0x0000000000047919 */ /* 0x000e220000002100 */
[----:B------:R-:W1:Y:S01]  /*0050*/  LDC R2, c[0x0][0x360] ;  /* 0x0000d800ff027b82 */ /* 0x000e620000000800 */
[----:B------:R-:W2:Y:S01]  /*0060*/  LDCU.64 UR6, c[0x0][0x358] ;  /* 0x00006b00ff0677ac */ /* 0x000ea20008000a00 */
[----:B------:R-:W3:Y:S01]  /*0070*/  S2R R7, SR_CTAID.X ;  /* 0x0000000000077919 */ /* 0x000ee20000002500 */
[----:B-1----:R-:W-:-:S05]  /*0080*/  IMAD R14, R2, UR4, RZ ;  /* 0x00000004020e7c24 */ /* 0x002fca000f8e02ff */
[----:B------:R-:W-:Y:S01]  /*0090*/  SHF.R.U32.HI R0, RZ, 0x1, R14 ;  /* 0x00000001ff007819 */ /* 0x000fe2000001160e */
[----:B0-----:R-:W-:Y:S02]  /*00a0*/  IMAD R3, R4, UR4, RZ ;  /* 0x0000000404037c24 */ /* 0x001fe4000f8e02ff */
[----:B---3--:R-:W-:-:S03]  /*00b0*/  IMAD R5, R7, R2, RZ ;  /* 0x0000000207057224 */ /* 0x008fc600078e02ff */
[----:B------:R-:W-:Y:S01]  /*00c0*/  ISETP.GE.U32.AND P0, PT, R3, R0, PT ;  /* 0x000000000300720c */ /* 0x000fe20003f06070 */
[----:B------:R-:W-:Y:S02]  /*00d0*/  IMAD R4, R7, R2, R4 ;  /* 0x0000000207047224 */ /* 0x000fe400078e0204 */
[----:B------:R-:W-:Y:S01]  /*00e0*/  IMAD R6, R5, UR4, R0 ;  /* 0x0000000405067c24 */ /* 0x000fe2000f8e0200 */
[----:B--2---:R-:W-:-:S09]  /*00f0*/  UMOV UR4, URZ ;  /* 0x000000ff00047c82 */ /* 0x004fd20008000000 */
.L_x_7:
[----:B0-----:R-:W0:Y:S08]  /*0100*/  LDC R15, c[0x0][0x390] ;  /* 0x0000e400ff0f7b82 */ /* 0x001e300000000800 */
[----:B-1----:R-:W1:Y:S01]  /*0110*/  LDC.64 R2, c[0x0][0x380] ;  /* 0x0000e000ff027b82 */ /* 0x002e620000000a00 */
[----:B0-----:R-:W-:-:S04]  /*0120*/  IMAD R11, R4, R15, UR4 ;  /* 0x00000004040b7e24 */ /* 0x001fc8000f8e020f */
[----:B-1----:R-:W-:-:S05]  /*0130*/  IMAD.WIDE.U32 R8, R11, 0x4, R2 ;  /* 0x000000040b087825 */ /* 0x002fca00078e0002 */
[----:B------:R0:W5:Y:S01]  /*0140*/  LDG.E R7, desc[UR6][R8.64] ;  /* 0x0000000608077981 */ /* 0x000162000c1e1900 */
[----:B------:R-:W-:Y:S01]  /*0150*/  UIADD3 UR4, UPT, UPT, UR4, 0x1, URZ ;  /* 0x0000000104047890 */ /* 0x000fe2000fffe0ff */
[----:B------:R-:W-:Y:S05]  /*0160*/  BSSY.RECONVERGENT B0, `(.L_x_0) ;  /* 0x0000024000007945 */ /* 0x000fea0003800200 */
[----:B------:R-:W-:Y:S01]  /*0170*/  ISETP.NE.AND P1, PT, R15, UR4, PT ;  /* 0x000000040f007c0c */ /* 0x000fe2000bf25270 */
[----:B------:R-:W-:-:S12]  /*0180*/  @P0 BRA `(.L_x_1) ;  /* 0x00000000003c0947 */ /* 0x000fd80003800000 */
[----:B------:R-:W-:Y:S01]  /*0190*/  BSSY.RECONVERGENT B1, `(.L_x_2) ;  /* 0x000000d000017945 */ /* 0x000fe20003800200 */
[----:B------:R-:W-:Y:S02]  /*01a0*/  IMAD.MOV.U32 R10, RZ, RZ, RZ ;  /* 0x000000ffff0a7224 */ /* 0x000fe400078e00ff */
[----:B------:R-:W-:-:S07]  /*01b0*/  IMAD.MOV.U32 R13, RZ, RZ, R0 ;  /* 0x000000ffff0d7224 */ /* 0x000fce00078e0000 */
.L_x_3:
[----:B0-----:R-:W-:-:S04]  /*01c0*/  IADD3 R9, PT, PT, R13, -R10, RZ ;  /* 0x8000000a0d097210 */ /* 0x001fc80007ffe0ff */
[----:B------:R-:W-:-:S05]  /*01d0*/  LEA.HI R12, R9, R10, RZ, 0x1f ;  /* 0x0000000a090c7211 */ /* 0x000fca00078ff8ff */
[----:B------:R-:W-:-:S04]  /*01e0*/  IMAD.IADD R9, R6, 0x1, R12 ;  /* 0x0000000106097824 */ /* 0x000fc800078e020c */
[----:B------:R-:W-:-:S06]  /*01f0*/  IMAD.WIDE.U32 R8, R9, 0x4, R2 ;  /* 0x0000000409087825 */ /* 0x000fcc00078e0002 */
[----:B------:R-:W2:Y:S02]  /*0200*/  LDG.E R8, desc[UR6][R8.64] ;  /* 0x0000000608087981 */ /* 0x000ea4000c1e1900 */
[----:B--2--5:R-:W-:-:S04]  /*0210*/  FSETP.GTU.AND P2, PT, R7, R8, PT ;  /* 0x000000080700720b */ /* 0x024fc80003f4c000 */
[----:B------:R-:W-:-:S09]  /*0220*/  SEL R13, R12, R13, !P2 ;  /* 0x0000000d0c0d7207 */ /* 0x000fd20005000000 */
[----:B------:R-:W-:-:S04]  /*0230*/  @P2 IADD3 R10, PT, PT, R12, 0x1, RZ ;  /* 0x000000010c0a2810 */ /* 0x000fc80007ffe0ff */
[----:B------:R-:W-:-:S13]  /*0240*/  ISETP.GE.U32.AND P2, PT, R10, R13, PT ;  /* 0x0000000d0a00720c */ /* 0x000fda0003f46070 */
[----:B------:R-:W-:Y:S05]  /*0250*/  @!P2 BRA `(.L_x_3) ;  /* 0xfffffffc00d8a947 */ /* 0x000fea000383ffff */
[----:B------:R-:W-:Y:S05]  /*0260*/  BSYNC.RECONVERGENT B1 ;  /* 0x0000000000017941 */ /* 0x000fea0003800200 */
.L_x_2:
[----:B------:R-:W-:Y:S05]  /*0270*/  BRA `(.L_x_4) ;  /* 0x0000000000487947 */ /* 0x000fea0003800000 */
.L_x_1:
[----:B------:R-:W-:Y:S01]  /*0280*/  ISETP.GE.U32.AND P2, PT, R14, 0x2, PT ;  /* 0x000000020e00780c */ /* 0x000fe20003f46070 */
[----:B------:R-:W-:-:S12]  /*0290*/  IMAD.MOV.U32 R10, RZ, RZ, RZ ;  /* 0x000000ffff0a7224 */ /* 0x000fd800078e00ff */
[----:B------:R-:W-:Y:S05]  /*02a0*/  @!P2 BRA `(.L_x_5) ;  /* 0x000000000038a947 */ /* 0x000fea0003800000 */
[----:B------:R-:W-:Y:S01]  /*02b0*/  HFMA2 R10, -RZ, RZ, 0, 0 ;  /* 0x00000000ff0a7431 */ /* 0x000fe200000001ff */
[----:B------:R-:W-:Y:S01]  /*02c0*/  BSSY.RECONVERGENT B1, `(.L_x_5) ;  /* 0x000000c000017945 */ /* 0x000fe20003800200 */
[----:B------:R-:W-:-:S07]  /*02d0*/  IMAD.MOV.U32 R13, RZ, RZ, R0 ;  /* 0x000000ffff0d7224 */ /* 0x000fce00078e0000 */
.L_x_6:
[----:B0-----:R-:W-:-:S04]  /*02e0*/  IADD3 R9, PT, PT, R13, -R10, RZ ;  /* 0x8000000a0d097210 */ /* 0x001fc80007ffe0ff */
[----:B------:R-:W-:-:S05]  /*02f0*/  LEA.HI R12, R9, R10, RZ, 0x1f ;  /* 0x0000000a090c7211 */ /* 0x000fca00078ff8ff */
[----:B------:R-:W-:-:S04]  /*0300*/  IMAD R9, R5, R15, R12 ;  /* 0x0000000f05097224 */ /* 0x000fc800078e020c */
[----:B------:R-:W-:-:S06]  /*0310*/  IMAD.WIDE.U32 R8, R9, 0x4, R2 ;  /* 0x0000000409087825 */ /* 0x000fcc00078e0002 */
[----:B------:R-:W2:Y:S02]  /*0320*/  LDG.E R8, desc[UR6][R8.64] ;  /* 0x0000000608087981 */ /* 0x000ea4000c1e1900 */
[----:B--2--5:R-:W-:-:S04]  /*0330*/  FSETP.GEU.AND P2, PT, R7, R8, PT ;  /* 0x000000080700720b */ /* 0x024fc80003f4e000 */
[----:B------:R-:W-:-:S09]  /*0340*/  SEL R13, R12, R13, !P2 ;  /* 0x0000000d0c0d7207 */ /* 0x000fd20005000000 */
[----:B------:R-:W-:-:S05]  /*0350*/  @P2 VIADD R10, R12, 0x1 ;  /* 0x000000010c0a2836 */ /* 0x000fca0000000000 */
[----:B------:R-:W-:-:S13]  /*0360*/  ISETP.GE.U32.AND P2, PT, R10, R13, PT ;  /* 0x0000000d0a00720c */ /* 0x000fda0003f46070 */
[----:B------:R-:W-:Y:S05]  /*0370*/  @!P2 BRA `(.L_x_6) ;  /* 0xfffffffc00d8a947 */ /* 0x000fea000383ffff */
[----:B------:R-:W-:Y:S05]  /*0380*/  BSYNC.RECONVERGENT B1 ;  /* 0x0000000000017941 */ /* 0x000fea0003800200 */
.L_x_5:
[----:B------:R-:W-:-:S07]  /*0390*/  IADD3 R11, PT, PT, -R0, R11, RZ ;  /* 0x0000000b000b7210 */ /* 0x000fce0007ffe1ff */
.L_x_4:
[----:B------:R-:W-:Y:S05]  /*03a0*/  BSYNC.RECONVERGENT B0 ;  /* 0x0000000000007941 */ /* 0x000fea0003800200 */
.L_x_0:
[----:B------:R-:W1:Y:S01]  /*03b0*/  LDC.64 R2, c[0x0][0x388] ;  /* 0x0000e200ff027b82 */ /* 0x000e620000000a00 */
[----:B------:R-:W-:-:S04]  /*03c0*/  IMAD.IADD R11, R10, 0x1, R11 ;  /* 0x000000010a0b7824 */ /* 0x000fc800078e020b */
[----:B-1----:R-:W-:-:S05]  /*03d0*/  IMAD.WIDE.U32 R2, R11, 0x4, R2 ;  /* 0x000000040b027825 */ /* 0x002fca00078e0002 */
[----:B-----5:R1:W-:Y:S01]  /*03e0*/  STG.E desc[UR6][R2.64], R7 ;  /* 0x0000000702007986 */ /* 0x0203e2000c101906 */
[----:B------:R-:W-:Y:S05]  /*03f0*/  @P1 BRA `(.L_x_7) ;  /* 0xfffffffc00401947 */ /* 0x000fea000383ffff */
[----:B------:R-:W-:Y:S05]  /*0400*/  EXIT ;  /* 0x000000000000794d */ /* 0x000fea0003800000 */
.L_x_8:
[----:B------:R-:W-:-:S00]  /*0410*/  BRA `(.L_x_8) ;  /* 0xfffffffc00fc7947 */ /* 0x000fc0000383ffff */
[----:B------:R-:W-:-:S00]  /*0420*/  NOP ;  /* 0x0000000000007918 */ /* 0x000fc00000000000 */
        /* <DEDUP_REMOVED lines=13> */
.L_x_9:


//--------------------- .nv.shared.reserved.0     --------------------------
	.section	.nv.shared.reserved.0,"aw",@nobits
	.weak		__nv_reservedSMEM_offset_0_alias
	.size		__nv_reservedSMEM_offset_0_alias, 0, 64
	.other		__nv_reservedSMEM_offset_0_alias,@"STO_CUDA_RESERVED_SHARED STV_DEFAULT"
__nv_reservedSMEM_offset_0_alias:
	.zero		0
	.zero		64


//--------------------- .nv.constant0._Z14parallel_mergePfS_i --------------------------
	.section	.nv.constant0._Z14parallel_mergePfS_i,"a",@progbits
	.sectionflags	@""
	.align	4
.nv.constant0._Z14parallel_mergePfS_i:
	.zero		916


//--------------------- SYMBOLS --------------------------

	.type		.nv.reservedSmem.offset0,@object
	.size		.nv.reservedSmem.offset0,0x4
